//
// Generated by NVIDIA NVVM Compiler
//
// Compiler Build ID: CL-36424714
// Cuda compilation tools, release 13.0, V13.0.88
// Based on NVVM 20.0.0
//

.version 9.0
.target sm_100
.address_size 64

	// .globl	_Z11shortKernelPfS_

.visible .entry _Z11shortKernelPfS_(
	.param .u64 .ptr .align 1 _Z11shortKernelPfS__param_0,
	.param .u64 .ptr .align 1 _Z11shortKernelPfS__param_1
)
{
	.reg .pred 	%p<2>;
	.reg .b32 	%r<5>;
	.reg .b32 	%f<3>;
	.reg .b64 	%rd<8>;
	.reg .b64 	%fd<3>;

	ld.param.u64 	%rd1, [_Z11shortKernelPfS__param_0];
	ld.param.u64 	%rd2, [_Z11shortKernelPfS__param_1];
	mov.u32 	%r2, %ctaid.x;
	mov.u32 	%r3, %ntid.x;
	mov.u32 	%r4, %tid.x;
	mad.lo.s32 	%r1, %r2, %r3, %r4;
	setp.gt.s32 	%p1, %r1, 499999;
	@%p1 bra 	$L__BB0_2;
	cvta.to.global.u64 	%rd3, %rd2;
	cvta.to.global.u64 	%rd4, %rd1;
	mul.wide.s32 	%rd5, %r1, 4;
	add.s64 	%rd6, %rd3, %rd5;
	ld.global.f32 	%f1, [%rd6];
	cvt.f64.f32 	%fd1, %f1;
	mul.f64 	%fd2, %fd1, 0d3FF3AE147AE147AE;
	cvt.rn.f32.f64 	%f2, %fd2;
	add.s64 	%rd7, %rd4, %rd5;
	st.global.f32 	[%rd7], %f2;
$L__BB0_2:
	ret;

}
	// .globl	_Z9bigKernelPfS_
.visible .entry _Z9bigKernelPfS_(
	.param .u64 .ptr .align 1 _Z9bigKernelPfS__param_0,
	.param .u64 .ptr .align 1 _Z9bigKernelPfS__param_1
)
{
	.reg .pred 	%p<2>;
	.reg .b32 	%r<5>;
	.reg .b32 	%f<41>;
	.reg .b64 	%rd<8>;
	.reg .b64 	%fd<41>;

	ld.param.u64 	%rd1, [_Z9bigKernelPfS__param_0];
	ld.param.u64 	%rd2, [_Z9bigKernelPfS__param_1];
	mov.u32 	%r2, %ctaid.x;
	mov.u32 	%r3, %ntid.x;
	mov.u32 	%r4, %tid.x;
	mad.lo.s32 	%r1, %r2, %r3, %r4;
	setp.gt.s32 	%p1, %r1, 499999;
	@%p1 bra 	$L__BB1_2;
	cvta.to.global.u64 	%rd3, %rd2;
	cvta.to.global.u64 	%rd4, %rd1;
	mul.wide.s32 	%rd5, %r1, 4;
	add.s64 	%rd6, %rd3, %rd5;
	add.s64 	%rd7, %rd4, %rd5;
	ld.global.f32 	%f1, [%rd6];
	cvt.f64.f32 	%fd1, %f1;
	mul.f64 	%fd2, %fd1, 0d3FF3AE147AE147AE;
	cvt.rn.f32.f64 	%f2, %fd2;
	st.global.f32 	[%rd7], %f2;
	ld.global.f32 	%f3, [%rd6];
	cvt.f64.f32 	%fd3, %f3;
	mul.f64 	%fd4, %fd3, 0d3FF3AE147AE147AE;
	cvt.rn.f32.f64 	%f4, %fd4;
	st.global.f32 	[%rd7], %f4;
	ld.global.f32 	%f5, [%rd6];
	cvt.f64.f32 	%fd5, %f5;
	mul.f64 	%fd6, %fd5, 0d3FF3AE147AE147AE;
	cvt.rn.f32.f64 	%f6, %fd6;
	st.global.f32 	[%rd7], %f6;
	ld.global.f32 	%f7, [%rd6];
	cvt.f64.f32 	%fd7, %f7;
	mul.f64 	%fd8, %fd7, 0d3FF3AE147AE147AE;
	cvt.rn.f32.f64 	%f8, %fd8;
	st.global.f32 	[%rd7], %f8;
	ld.global.f32 	%f9, [%rd6];
	cvt.f64.f32 	%fd9, %f9;
	mul.f64 	%fd10, %fd9, 0d3FF3AE147AE147AE;
	cvt.rn.f32.f64 	%f10, %fd10;
	st.global.f32 	[%rd7], %f10;
	ld.global.f32 	%f11, [%rd6];
	cvt.f64.f32 	%fd11, %f11;
	mul.f64 	%fd12, %fd11, 0d3FF3AE147AE147AE;
	cvt.rn.f32.f64 	%f12, %fd12;
	st.global.f32 	[%rd7], %f12;
	ld.global.f32 	%f13, [%rd6];
	cvt.f64.f32 	%fd13, %f13;
	mul.f64 	%fd14, %fd13, 0d3FF3AE147AE147AE;
	cvt.rn.f32.f64 	%f14, %fd14;
	st.global.f32 	[%rd7], %f14;
	ld.global.f32 	%f15, [%rd6];
	cvt.f64.f32 	%fd15, %f15;
	mul.f64 	%fd16, %fd15, 0d3FF3AE147AE147AE;
	cvt.rn.f32.f64 	%f16, %fd16;
	st.global.f32 	[%rd7], %f16;
	ld.global.f32 	%f17, [%rd6];
	cvt.f64.f32 	%fd17, %f17;
	mul.f64 	%fd18, %fd17, 0d3FF3AE147AE147AE;
	cvt.rn.f32.f64 	%f18, %fd18;
	st.global.f32 	[%rd7], %f18;
	ld.global.f32 	%f19, [%rd6];
	cvt.f64.f32 	%fd19, %f19;
	mul.f64 	%fd20, %fd19, 0d3FF3AE147AE147AE;
	cvt.rn.f32.f64 	%f20, %fd20;
	st.global.f32 	[%rd7], %f20;
	ld.global.f32 	%f21, [%rd6];
	cvt.f64.f32 	%fd21, %f21;
	mul.f64 	%fd22, %fd21, 0d3FF3AE147AE147AE;
	cvt.rn.f32.f64 	%f22, %fd22;
	st.global.f32 	[%rd7], %f22;
	ld.global.f32 	%f23, [%rd6];
	cvt.f64.f32 	%fd23, %f23;
	mul.f64 	%fd24, %fd23, 0d3FF3AE147AE147AE;
	cvt.rn.f32.f64 	%f24, %fd24;
	st.global.f32 	[%rd7], %f24;
	ld.global.f32 	%f25, [%rd6];
	cvt.f64.f32 	%fd25, %f25;
	mul.f64 	%fd26, %fd25, 0d3FF3AE147AE147AE;
	cvt.rn.f32.f64 	%f26, %fd26;
	st.global.f32 	[%rd7], %f26;
	ld.global.f32 	%f27, [%rd6];
	cvt.f64.f32 	%fd27, %f27;
	mul.f64 	%fd28, %fd27, 0d3FF3AE147AE147AE;
	cvt.rn.f32.f64 	%f28, %fd28;
	st.global.f32 	[%rd7], %f28;
	ld.global.f32 	%f29, [%rd6];
	cvt.f64.f32 	%fd29, %f29;
	mul.f64 	%fd30, %fd29, 0d3FF3AE147AE147AE;
	cvt.rn.f32.f64 	%f30, %fd30;
	st.global.f32 	[%rd7], %f30;
	ld.global.f32 	%f31, [%rd6];
	cvt.f64.f32 	%fd31, %f31;
	mul.f64 	%fd32, %fd31, 0d3FF3AE147AE147AE;
	cvt.rn.f32.f64 	%f32, %fd32;
	st.global.f32 	[%rd7], %f32;
	ld.global.f32 	%f33, [%rd6];
	cvt.f64.f32 	%fd33, %f33;
	mul.f64 	%fd34, %fd33, 0d3FF3AE147AE147AE;
	cvt.rn.f32.f64 	%f34, %fd34;
	st.global.f32 	[%rd7], %f34;
	ld.global.f32 	%f35, [%rd6];
	cvt.f64.f32 	%fd35, %f35;
	mul.f64 	%fd36, %fd35, 0d3FF3AE147AE147AE;
	cvt.rn.f32.f64 	%f36, %fd36;
	st.global.f32 	[%rd7], %f36;
	ld.global.f32 	%f37, [%rd6];
	cvt.f64.f32 	%fd37, %f37;
	mul.f64 	%fd38, %fd37, 0d3FF3AE147AE147AE;
	cvt.rn.f32.f64 	%f38, %fd38;
	st.global.f32 	[%rd7], %f38;
	ld.global.f32 	%f39, [%rd6];
	cvt.f64.f32 	%fd39, %f39;
	mul.f64 	%fd40, %fd39, 0d3FF3AE147AE147AE;
	cvt.rn.f32.f64 	%f40, %fd40;
	st.global.f32 	[%rd7], %f40;
$L__BB1_2:
	ret;

}
	// .globl	_Z10initKernelPfS_
.visible .entry _Z10initKernelPfS_(
	.param .u64 .ptr .align 1 _Z10initKernelPfS__param_0,
	.param .u64 .ptr .align 1 _Z10initKernelPfS__param_1
)
{
	.reg .pred 	%p<2>;
	.reg .b32 	%r<7>;
	.reg .b64 	%rd<8>;

	ld.param.u64 	%rd1, [_Z10initKernelPfS__param_0];
	ld.param.u64 	%rd2, [_Z10initKernelPfS__param_1];
	mov.u32 	%r2, %ctaid.x;
	mov.u32 	%r3, %ntid.x;
	mov.u32 	%r4, %tid.x;
	mad.lo.s32 	%r1, %r2, %r3, %r4;
	setp.gt.s32 	%p1, %r1, 499999;
	@%p1 bra 	$L__BB2_2;
	cvta.to.global.u64 	%rd3, %rd2;
	cvta.to.global.u64 	%rd4, %rd1;
	mul.wide.s32 	%rd5, %r1, 4;
	add.s64 	%rd6, %rd4, %rd5;
	mov.b32 	%r5, 0;
	st.global.u32 	[%rd6], %r5;
	add.s64 	%rd7, %rd3, %rd5;
	mov.b32 	%r6, 1065353216;
	st.global.u32 	[%rd7], %r6;
$L__BB2_2:
	ret;

}


// ===== COMPILED SASS (sm_100) =====

	.target	sm_100

	.elftype	@"ET_EXEC"


//--------------------- .note.nv.tkinfo           --------------------------
	.section	.note.nv.tkinfo,"",@"SHT_NOTE"
	.sectionflags	@"SHF_NOTE_NV_TKINFO"
	.tkinfo
        /*0018*/ 	.word	0x00000002
        /*0030*/ 	.string	""
        /*0030*/ 	.string	"ptxas"
        /*0030*/ 	.string	"Cuda compilation tools, release 13.0, V13.0.88"
        /*0030*/ 	.string	"Build cuda_13.0.r13.0/compiler.36424714_0"
        /*0030*/ 	.string	"-arch sm_100 -m 64 "



//--------------------- .note.nv.cuinfo           --------------------------
	.section	.note.nv.cuinfo,"",@"SHT_NOTE"
	.sectionflags	@"SHF_NOTE_NV_CUINFO"
        /*0018*/ 	.short	0x0002
        /*001a*/ 	.short	0x0064
        /*001c*/ 	.short	0x0082
	.zero		2


//--------------------- .nv.info                  --------------------------
	.section	.nv.info,"",@"SHT_CUDA_INFO"
	.align	4


	//----- nvinfo : EIATTR_REGCOUNT
	.align		4
        /*0000*/ 	.byte	0x04, 0x2f
        /*0002*/ 	.short	(.L_1 - .L_0)
	.align		4
.L_0:
        /*0004*/ 	.word	index@(_Z11shortKernelPfS_)
        /*0008*/ 	.word	0x0000000c


	//----- nvinfo : EIATTR_FRAME_SIZE
	.align		4
.L_1:
        /*000c*/ 	.byte	0x04, 0x11
        /*000e*/ 	.short	(.L_3 - .L_2)
	.align		4
.L_2:
        /*0010*/ 	.word	index@(_Z11shortKernelPfS_)
        /*0014*/ 	.word	0x00000000


	//----- nvinfo : EIATTR_REGCOUNT
	.align		4
.L_3:
        /*0018*/ 	.byte	0x04, 0x2f
        /*001a*/ 	.short	(.L_5 - .L_4)
	.align		4
.L_4:
        /*001c*/ 	.word	index@(_Z9bigKernelPfS_)
        /*0020*/ 	.word	0x00000010


	//----- nvinfo : EIATTR_FRAME_SIZE
	.align		4
.L_5:
        /*0024*/ 	.byte	0x04, 0x11
        /*0026*/ 	.short	(.L_7 - .L_6)
	.align		4
.L_6:
        /*0028*/ 	.word	index@(_Z9bigKernelPfS_)
        /*002c*/ 	.word	0x00000000


	//----- nvinfo : EIATTR_REGCOUNT
	.align		4
.L_7:
        /*0030*/ 	.byte	0x04, 0x2f
        /*0032*/ 	.short	(.L_9 - .L_8)
	.align		4
.L_8:
        /*0034*/ 	.word	index@(_Z10initKernelPfS_)
        /*0038*/ 	.word	0x0000000a


	//----- nvinfo : EIATTR_FRAME_SIZE
	.align		4
.L_9:
        /*003c*/ 	.byte	0x04, 0x11
        /*003e*/ 	.short	(.L_11 - .L_10)
	.align		4
.L_10:
        /*0040*/ 	.word	index@(_Z10initKernelPfS_)
        /*0044*/ 	.word	0x00000000


	//----- nvinfo : EIATTR_MIN_STACK_SIZE
	.align		4
.L_11:
        /*0048*/ 	.byte	0x04, 0x12
        /*004a*/ 	.short	(.L_13 - .L_12)
	.align		4
.L_12:
        /*004c*/ 	.word	index@(_Z10initKernelPfS_)
        /*0050*/ 	.word	0x00000000


	//----- nvinfo : EIATTR_MIN_STACK_SIZE
	.align		4
.L_13:
        /*0054*/ 	.byte	0x04, 0x12
        /*0056*/ 	.short	(.L_15 - .L_14)
	.align		4
.L_14:
        /*0058*/ 	.word	index@(_Z9bigKernelPfS_)
        /*005c*/ 	.word	0x00000000


	//----- nvinfo : EIATTR_MIN_STACK_SIZE
	.align		4
.L_15:
        /*0060*/ 	.byte	0x04, 0x12
        /*0062*/ 	.short	(.L_17 - .L_16)
	.align		4
.L_16:
        /*0064*/ 	.word	index@(_Z11shortKernelPfS_)
        /*0068*/ 	.word	0x00000000
.L_17:


//--------------------- .nv.compat                --------------------------
	.section	.nv.compat,"",@"SHT_CUDA_COMPAT_INFO"
	.align	4
        /*0000*/ 	.byte	0x02, 0x09, 0x00, 0x00, 0x02, 0x02, 0x01, 0x00, 0x02, 0x05, 0x05, 0x00, 0x03, 0x07, 0x01, 0x01
        /*0010*/ 	.byte	0x02, 0x03, 0x00, 0x00, 0x02, 0x06, 0x01, 0x00, 0x04, 0x0b, 0x08, 0x00, 0x01, 0x00, 0x00, 0x00
        /*0020*/ 	.byte	0x00, 0x00, 0x00, 0x00


//--------------------- .nv.info._Z10initKernelPfS_ --------------------------
	.section	.nv.info._Z10initKernelPfS_,"",@"SHT_CUDA_INFO"
	.sectionflags	@""
	.align	4


	//----- nvinfo : EIATTR_CUDA_API_VERSION
	.align		4
        /*0000*/ 	.byte	0x04, 0x37
        /*0002*/ 	.short	(.L_19 - .L_18)
.L_18:
        /*0004*/ 	.word	0x00000082


	//----- nvinfo : EIATTR_KPARAM_INFO
	.align		4
.L_19:
        /*0008*/ 	.byte	0x04, 0x17
        /*000a*/ 	.short	(.L_21 - .L_20)
.L_20:
        /*000c*/ 	.word	0x00000000
        /*0010*/ 	.short	0x0001
        /*0012*/ 	.short	0x0008
        /*0014*/ 	.byte	0x00, 0xf5, 0x21, 0x00


	//----- nvinfo : EIATTR_KPARAM_INFO
	.align		4
.L_21:
        /*0018*/ 	.byte	0x04, 0x17
        /*001a*/ 	.short	(.L_23 - .L_22)
.L_22:
        /*001c*/ 	.word	0x00000000
        /*0020*/ 	.short	0x0000
        /*0022*/ 	.short	0x0000
        /*0024*/ 	.byte	0x00, 0xf5, 0x21, 0x00


	//----- nvinfo : EIATTR_SPARSE_MMA_MASK
	.align		4
.L_23:
        /*0028*/ 	.byte	0x03, 0x50
        /*002a*/ 	.short	0x0000


	//----- nvinfo : EIATTR_MAXREG_COUNT
	.align		4
        /*002c*/ 	.byte	0x03, 0x1b
        /*002e*/ 	.short	0x00ff


	//----- nvinfo : EIATTR_MERCURY_ISA_VERSION
	.align		4
        /*0030*/ 	.byte	0x03, 0x5f
        /*0032*/ 	.short	0x0101


	//----- nvinfo : EIATTR_VRC_CTA_INIT_COUNT
	.align		4
        /*0034*/ 	.byte	0x02, 0x4a
	.zero		1
	.zero		1


	//----- nvinfo : EIATTR_EXIT_INSTR_OFFSETS
	.align		4
        /*0038*/ 	.byte	0x04, 0x1c
        /*003a*/ 	.short	(.L_25 - .L_24)


	//   ....[0]....
.L_24:
        /*003c*/ 	.word	0x00000060


	//   ....[1]....
        /*0040*/ 	.word	0x000000f0


	//----- nvinfo : EIATTR_CBANK_PARAM_SIZE
	.align		4
.L_25:
        /*0044*/ 	.byte	0x03, 0x19
        /*0046*/ 	.short	0x0010


	//----- nvinfo : EIATTR_PARAM_CBANK
	.align		4
        /*0048*/ 	.byte	0x04, 0x0a
        /*004a*/ 	.short	(.L_27 - .L_26)
	.align		4
.L_26:
        /*004c*/ 	.word	index@(.nv.constant0._Z10initKernelPfS_)
        /*0050*/ 	.short	0x0380
        /*0052*/ 	.short	0x0010


	//----- nvinfo : EIATTR_SW_WAR
	.align		4
.L_27:
        /*0054*/ 	.byte	0x04, 0x36
        /*0056*/ 	.short	(.L_29 - .L_28)
.L_28:
        /*0058*/ 	.word	0x00000008
.L_29:


//--------------------- .nv.info._Z9bigKernelPfS_ --------------------------
	.section	.nv.info._Z9bigKernelPfS_,"",@"SHT_CUDA_INFO"
	.sectionflags	@""
	.align	4


	//----- nvinfo : EIATTR_CUDA_API_VERSION
	.align		4
        /*0000*/ 	.byte	0x04, 0x37
        /*0002*/ 	.short	(.L_31 - .L_30)
.L_30:
        /*0004*/ 	.word	0x00000082


	//----- nvinfo : EIATTR_KPARAM_INFO
	.align		4
.L_31:
        /*0008*/ 	.byte	0x04, 0x17
        /*000a*/ 	.short	(.L_33 - .L_32)
.L_32:
        /*000c*/ 	.word	0x00000000
        /*0010*/ 	.short	0x0001
        /*0012*/ 	.short	0x0008
        /*0014*/ 	.byte	0x00, 0xf5, 0x21, 0x00


	//----- nvinfo : EIATTR_KPARAM_INFO
	.align		4
.L_33:
        /*0018*/ 	.byte	0x04, 0x17
        /*001a*/ 	.short	(.L_35 - .L_34)
.L_34:
        /*001c*/ 	.word	0x00000000
        /*0020*/ 	.short	0x0000
        /*0022*/ 	.short	0x0000
        /*0024*/ 	.byte	0x00, 0xf5, 0x21, 0x00


	//----- nvinfo : EIATTR_SPARSE_MMA_MASK
	.align		4
.L_35:
        /*0028*/ 	.byte	0x03, 0x50
        /*002a*/ 	.short	0x0000


	//----- nvinfo : EIATTR_MAXREG_COUNT
	.align		4
        /*002c*/ 	.byte	0x03, 0x1b
        /*002e*/ 	.short	0x00ff


	//----- nvinfo : EIATTR_MERCURY_ISA_VERSION
	.align		4
        /*0030*/ 	.byte	0x03, 0x5f
        /*0032*/ 	.short	0x0101


	//----- nvinfo : EIATTR_VRC_CTA_INIT_COUNT
	.align		4
        /*0034*/ 	.byte	0x02, 0x4a
	.zero		1
	.zero		1


	//----- nvinfo : EIATTR_EXIT_INSTR_OFFSETS
	.align		4
        /*0038*/ 	.byte	0x04, 0x1c
        /*003a*/ 	.short	(.L_37 - .L_36)


	//   ....[0]....
.L_36:
        /*003c*/ 	.word	0x00000060


	//   ....[1]....
        /*0040*/ 	.word	0x00000720


	//----- nvinfo : EIATTR_CBANK_PARAM_SIZE
	.align		4
.L_37:
        /*0044*/ 	.byte	0x03, 0x19
        /*0046*/ 	.short	0x0010


	//----- nvinfo : EIATTR_PARAM_CBANK
	.align		4
        /*0048*/ 	.byte	0x04, 0x0a
        /*004a*/ 	.short	(.L_39 - .L_38)
	.align		4
.L_38:
        /*004c*/ 	.word	index@(.nv.constant0._Z9bigKernelPfS_)
        /*0050*/ 	.short	0x0380
        /*0052*/ 	.short	0x0010


	//----- nvinfo : EIATTR_SW_WAR
	.align		4
.L_39:
        /*0054*/ 	.byte	0x04, 0x36
        /*0056*/ 	.short	(.L_41 - .L_40)
.L_40:
        /*0058*/ 	.word	0x00000008
.L_41:


//--------------------- .nv.info._Z11shortKernelPfS_ --------------------------
	.section	.nv.info._Z11shortKernelPfS_,"",@"SHT_CUDA_INFO"
	.sectionflags	@""
	.align	4


	//----- nvinfo : EIATTR_CUDA_API_VERSION
	.align		4
        /*0000*/ 	.byte	0x04, 0x37
        /*0002*/ 	.short	(.L_43 - .L_42)
.L_42:
        /*0004*/ 	.word	0x00000082


	//----- nvinfo : EIATTR_KPARAM_INFO
	.align		4
.L_43:
        /*0008*/ 	.byte	0x04, 0x17
        /*000a*/ 	.short	(.L_45 - .L_44)
.L_44:
        /*000c*/ 	.word	0x00000000
        /*0010*/ 	.short	0x0001
        /*0012*/ 	.short	0x0008
        /*0014*/ 	.byte	0x00, 0xf5, 0x21, 0x00


	//----- nvinfo : EIATTR_KPARAM_INFO
	.align		4
.L_45:
        /*0018*/ 	.byte	0x04, 0x17
        /*001a*/ 	.short	(.L_47 - .L_46)
.L_46:
        /*001c*/ 	.word	0x00000000
        /*0020*/ 	.short	0x0000
        /*0022*/ 	.short	0x0000
        /*0024*/ 	.byte	0x00, 0xf5, 0x21, 0x00


	//----- nvinfo : EIATTR_SPARSE_MMA_MASK
	.align		4
.L_47:
        /*0028*/ 	.byte	0x03, 0x50
        /*002a*/ 	.short	0x0000


	//----- nvinfo : EIATTR_MAXREG_COUNT
	.align		4
        /*002c*/ 	.byte	0x03, 0x1b
        /*002e*/ 	.short	0x00ff


	//----- nvinfo : EIATTR_MERCURY_ISA_VERSION
	.align		4
        /*0030*/ 	.byte	0x03, 0x5f
        /*0032*/ 	.short	0x0101


	//----- nvinfo : EIATTR_VRC_CTA_INIT_COUNT
	.align		4
        /*0034*/ 	.byte	0x02, 0x4a
	.zero		1
	.zero		1


	//----- nvinfo : EIATTR_EXIT_INSTR_OFFSETS
	.align		4
        /*0038*/ 	.byte	0x04, 0x1c
        /*003a*/ 	.short	(.L_49 - .L_48)


	//   ....[0]....
.L_48:
        /*003c*/ 	.word	0x00000060


	//   ....[1]....
        /*0040*/ 	.word	0x00000130


	//----- nvinfo : EIATTR_CBANK_PARAM_SIZE
	.align		4
.L_49:
        /*0044*/ 	.byte	0x03, 0x19
        /*0046*/ 	.short	0x0010


	//----- nvinfo : EIATTR_PARAM_CBANK
	.align		4
        /*0048*/ 	.byte	0x04, 0x0a
        /*004a*/ 	.short	(.L_51 - .L_50)
	.align		4
.L_50:
        /*004c*/ 	.word	index@(.nv.constant0._Z11shortKernelPfS_)
        /*0050*/ 	.short	0x0380
        /*0052*/ 	.short	0x0010


	//----- nvinfo : EIATTR_SW_WAR
	.align		4
.L_51:
        /*0054*/ 	.byte	0x04, 0x36
        /*0056*/ 	.short	(.L_53 - .L_52)
.L_52:
        /*0058*/ 	.word	0x00000008
.L_53:


//--------------------- .nv.callgraph             --------------------------
	.section	.nv.callgraph,"",@"SHT_CUDA_CALLGRAPH"
	.align	4
	.sectionentsize	8
	.align		4
        /*0000*/ 	.word	0x00000000
	.align		4
        /*0004*/ 	.word	0xffffffff
	.align		4
        /*0008*/ 	.word	0x00000000
	.align		4
        /*000c*/ 	.word	0xfffffffe
	.align		4
        /*0010*/ 	.word	0x00000000
	.align		4
        /*0014*/ 	.word	0xfffffffd
	.align		4
        /*0018*/ 	.word	0x00000000
	.align		4
        /*001c*/ 	.word	0xfffffffc


//--------------------- .text._Z10initKernelPfS_  --------------------------
	.section	.text._Z10initKernelPfS_,"ax",@progbits
	.align	128
        .global         _Z10initKernelPfS_
        .type           _Z10initKernelPfS_,@function
        .size           _Z10initKernelPfS_,(.L_x_3 - _Z10initKernelPfS_)
        .other          _Z10initKernelPfS_,@"STO_CUDA_ENTRY STV_DEFAULT"
_Z10initKernelPfS_:
.text._Z10initKernelPfS_:
[----:B------:R-:W-:Y:S01]  /*0000*/  LDC R1, c[0x0][0x37c] ;  /* 0x0000df00ff017b82 */ /* 0x000fe20000000800 */
[----:B------:R-:W0:Y:S07]  /*0010*/  S2R R0, SR_TID.X ;  /* 0x0000000000007919 */ /* 0x000e2e0000002100 */
[----:B------:R-:W0:Y:S08]  /*0020*/  S2UR UR4, SR_CTAID.X ;  /* 0x00000000000479c3 */ /* 0x000e300000002500 */
[----:B------:R-:W0:Y:S02]  /*0030*/  LDC R7, c[0x0][0x360] ;  /* 0x0000d800ff077b82 */ /* 0x000e240000000800 */
[----:B0-----:R-:W-:-:S05]  /*0040*/  IMAD R7, R7, UR4, R0 ;  /* 0x0000000407077c24 */ /* 0x001fca000f8e0200 */
[----:B------:R-:W-:-:S13]  /*0050*/  ISETP.GT.AND P0, PT, R7, 0x7a11f, PT ;  /* 0x0007a11f0700780c */ /* 0x000fda0003f04270 */
[----:B------:R-:W-:Y:S05]  /*0060*/  @P0 EXIT ;  /* 0x000000000000094d */ /* 0x000fea0003800000 */
[----:B------:R-:W0:Y:S01]  /*0070*/  LDC.64 R2, c[0x0][0x380] ;  /* 0x0000e000ff027b82 */ /* 0x000e220000000a00 */
[----:B------:R-:W1:Y:S07]  /*0080*/  LDCU.64 UR4, c[0x0][0x358] ;  /* 0x00006b00ff0477ac */ /* 0x000e6e0008000a00 */
[----:B------:R-:W2:Y:S01]  /*0090*/  LDC.64 R4, c[0x0][0x388] ;  /* 0x0000e200ff047b82 */ /* 0x000ea20000000a00 */
[----:B0-----:R-:W-:-:S05]  /*00a0*/  IMAD.WIDE R2, R7, 0x4, R2 ;  /* 0x0000000407027825 */ /* 0x001fca00078e0202 */
[----:B-1----:R-:W-:Y:S01]  /*00b0*/  STG.E desc[UR4][R2.64], RZ ;  /* 0x000000ff02007986 */ /* 0x002fe2000c101904 */
[----:B--2---:R-:W-:-:S04]  /*00c0*/  IMAD.WIDE R4, R7, 0x4, R4 ;  /* 0x0000000407047825 */ /* 0x004fc800078e0204 */
[----:B------:R-:W-:-:S05]  /*00d0*/  HFMA2 R7, -RZ, RZ, 1.875, 0 ;  /* 0x3f800000ff077431 */ /* 0x000fca00000001ff */
[----:B------:R-:W-:Y:S01]  /*00e0*/  STG.E desc[UR4][R4.64], R7 ;  /* 0x0000000704007986 */ /* 0x000fe2000c101904 */
[----:B------:R-:W-:Y:S05]  /*00f0*/  EXIT ;  /* 0x000000000000794d */ /* 0x000fea0003800000 */
.L_x_0:
[----:B------:R-:W-:-:S00]  /*0100*/  BRA `(.L_x_0) ;  /* 0xfffffffc00fc7947 */ /* 0x000fc0000383ffff */
[----:B------:R-:W-:-:S00]  /*0110*/  NOP ;  /* 0x0000000000007918 */ /* 0x000fc00000000000 */
        /* <DEDUP_REMOVED lines=14> */
.L_x_3:


//--------------------- .text._Z9bigKernelPfS_    --------------------------
	.section	.text._Z9bigKernelPfS_,"ax",@progbits
	.align	128
        .global         _Z9bigKernelPfS_
        .type           _Z9bigKernelPfS_,@function
        .size           _Z9bigKernelPfS_,(.L_x_4 - _Z9bigKernelPfS_)
        .other          _Z9bigKernelPfS_,@"STO_CUDA_ENTRY STV_DEFAULT"
_Z9bigKernelPfS_:
.text._Z9bigKernelPfS_:
        /* <DEDUP_REMOVED lines=11> */
[----:B-1----:R-:W3:Y:S01]  /*00b0*/  LDG.E R0, desc[UR4][R2.64] ;  /* 0x0000000402007981 */ /* 0x002ee2000c1e1900 */
[----:B------:R-:W-:Y:S01]  /*00c0*/  UMOV UR6, 0x7ae147ae ;  /* 0x7ae147ae00067882 */ /* 0x000fe20000000000 */
[----:B------:R-:W-:Y:S01]  /*00d0*/  UMOV UR7, 0x3ff3ae14 ;  /* 0x3ff3ae1400077882 */ /* 0x000fe20000000000 */
[----:B---3--:R-:W0:Y:S02]  /*00e0*/  F2F.F64.F32 R4, R0 ;  /* 0x0000000000047310 */ /* 0x008e240000201800 */
[----:B0-----:R-:W-:Y:S01]  /*00f0*/  DMUL R6, R4, UR6 ;  /* 0x0000000604067c28 */ /* 0x001fe20008000000 */
[----:B--2---:R-:W-:-:S09]  /*0100*/  IMAD.WIDE R4, R11, 0x4, R8 ;  /* 0x000000040b047825 */ /* 0x004fd200078e0208 */
[----:B------:R-:W0:Y:S02]  /*0110*/  F2F.F32.F64 R7, R6 ;  /* 0x0000000600077310 */ /* 0x000e240000301000 */
[----:B0-----:R0:W-:Y:S04]  /*0120*/  STG.E desc[UR4][R4.64], R7 ;  /* 0x0000000704007986 */ /* 0x0011e8000c101904 */
[----:B------:R-:W2:Y:S02]  /*0130*/  LDG.E R12, desc[UR4][R2.64] ;  /* 0x00000004020c7981 */ /* 0x000ea4000c1e1900 */
[----:B--2---:R-:W1:Y:S02]  /*0140*/  F2F.F64.F32 R8, R12 ;  /* 0x0000000c00087310 */ /* 0x004e640000201800 */
[----:B-1----:R-:W-:-:S10]  /*0150*/  DMUL R8, R8, UR6 ;  /* 0x0000000608087c28 */ /* 0x002fd40008000000 */
[----:B------:R-:W1:Y:S02]  /*0160*/  F2F.F32.F64 R9, R8 ;  /* 0x0000000800097310 */ /* 0x000e640000301000 */
[----:B-1----:R1:W-:Y:S04]  /*0170*/  STG.E desc[UR4][R4.64], R9 ;  /* 0x0000000904007986 */ /* 0x0023e8000c101904 */
[----:B------:R-:W2:Y:S02]  /*0180*/  LDG.E R0, desc[UR4][R2.64] ;  /* 0x0000000402007981 */ /* 0x000ea4000c1e1900 */
[----:B--2---:R-:W2:Y:S02]  /*0190*/  F2F.F64.F32 R10, R0 ;  /* 0x00000000000a7310 */ /* 0x004ea40000201800 */
[----:B--2---:R-:W-:-:S10]  /*01a0*/  DMUL R10, R10, UR6 ;  /* 0x000000060a0a7c28 */ /* 0x004fd40008000000 */
[----:B------:R-:W2:Y:S02]  /*01b0*/  F2F.F32.F64 R11, R10 ;  /* 0x0000000a000b7310 */ /* 0x000ea40000301000 */
[----:B--2---:R2:W-:Y:S04]  /*01c0*/  STG.E desc[UR4][R4.64], R11 ;  /* 0x0000000b04007986 */ /* 0x0045e8000c101904 */
[----:B------:R-:W0:Y:S02]  /*01d0*/  LDG.E R13, desc[UR4][R2.64] ;  /* 0x00000004020d7981 */ /* 0x000e24000c1e1900 */
[----:B0-----:R-:W0:Y:S02]  /*01e0*/  F2F.F64.F32 R6, R13 ;  /* 0x0000000d00067310 */ /* 0x001e240000201800 */
[----:B0-----:R-:W-:-:S10]  /*01f0*/  DMUL R6, R6, UR6 ;  /* 0x0000000606067c28 */ /* 0x001fd40008000000 */
[----:B------:R-:W0:Y:S02]  /*0200*/  F2F.F32.F64 R7, R6 ;  /* 0x0000000600077310 */ /* 0x000e240000301000 */
[----:B0-----:R0:W-:Y:S04]  /*0210*/  STG.E desc[UR4][R4.64], R7 ;  /* 0x0000000704007986 */ /* 0x0011e8000c101904 */
[----:B------:R-:W1:Y:S02]  /*0220*/  LDG.E R12, desc[UR4][R2.64] ;  /* 0x00000004020c7981 */ /* 0x000e64000c1e1900 */
[----:B-1----:R-:W1:Y:S02]  /*0230*/  F2F.F64.F32 R8, R12 ;  /* 0x0000000c00087310 */ /* 0x002e640000201800 */
        /* <DEDUP_REMOVED lines=67> */
[----:B--2---:R-:W-:Y:S04]  /*0670*/  STG.E desc[UR4][R4.64], R11 ;  /* 0x0000000b04007986 */ /* 0x004fe8000c101904 */
[----:B------:R-:W0:Y:S02]  /*0680*/  LDG.E R13, desc[UR4][R2.64] ;  /* 0x00000004020d7981 */ /* 0x000e24000c1e1900 */
[----:B0-----:R-:W0:Y:S02]  /*0690*/  F2F.F64.F32 R6, R13 ;  /* 0x0000000d00067310 */ /* 0x001e240000201800 */
[----:B0-----:R-:W-:-:S10]  /*06a0*/  DMUL R6, R6, UR6 ;  /* 0x0000000606067c28 */ /* 0x001fd40008000000 */
[----:B------:R-:W0:Y:S02]  /*06b0*/  F2F.F32.F64 R7, R6 ;  /* 0x0000000600077310 */ /* 0x000e240000301000 */
[----:B0-----:R-:W-:Y:S04]  /*06c0*/  STG.E desc[UR4][R4.64], R7 ;  /* 0x0000000704007986 */ /* 0x001fe8000c101904 */
[----:B------:R-:W1:Y:S02]  /*06d0*/  LDG.E R12, desc[UR4][R2.64] ;  /* 0x00000004020c7981 */ /* 0x000e64000c1e1900 */
[----:B-1----:R-:W0:Y:S02]  /*06e0*/  F2F.F64.F32 R8, R12 ;  /* 0x0000000c00087310 */ /* 0x002e240000201800 */
[----:B0-----:R-:W-:-:S10]  /*06f0*/  DMUL R8, R8, UR6 ;  /* 0x0000000608087c28 */ /* 0x001fd40008000000 */
[----:B------:R-:W0:Y:S02]  /*0700*/  F2F.F32.F64 R9, R8 ;  /* 0x0000000800097310 */ /* 0x000e240000301000 */
[----:B0-----:R-:W-:Y:S01]  /*0710*/  STG.E desc[UR4][R4.64], R9 ;  /* 0x0000000904007986 */ /* 0x001fe2000c101904 */
[----:B------:R-:W-:Y:S05]  /*0720*/  EXIT ;  /* 0x000000000000794d */ /* 0x000fea0003800000 */
.L_x_1:
        /* <DEDUP_REMOVED lines=13> */
.L_x_4:


//--------------------- .text._Z11shortKernelPfS_ --------------------------
	.section	.text._Z11shortKernelPfS_,"ax",@progbits
	.align	128
        .global         _Z11shortKernelPfS_
        .type           _Z11shortKernelPfS_,@function
        .size           _Z11shortKernelPfS_,(.L_x_5 - _Z11shortKernelPfS_)
        .other          _Z11shortKernelPfS_,@"STO_CUDA_ENTRY STV_DEFAULT"
_Z11shortKernelPfS_:
.text._Z11shortKernelPfS_:
        /* <DEDUP_REMOVED lines=10> */
[----:B0-----:R-:W-:-:S06]  /*00a0*/  IMAD.WIDE R2, R9, 0x4, R2 ;  /* 0x0000000409027825 */ /* 0x001fcc00078e0202 */
[----:B-1----:R-:W3:Y:S01]  /*00b0*/  LDG.E R2, desc[UR4][R2.64] ;  /* 0x0000000402027981 */ /* 0x002ee2000c1e1900 */
[----:B------:R-:W-:Y:S01]  /*00c0*/  UMOV UR6, 0x7ae147ae ;  /* 0x7ae147ae00067882 */ /* 0x000fe20000000000 */
[----:B------:R-:W-:Y:S01]  /*00d0*/  UMOV UR7, 0x3ff3ae14 ;  /* 0x3ff3ae1400077882 */ /* 0x000fe20000000000 */
[----:B--2---:R-:W-:Y:S01]  /*00e0*/  IMAD.WIDE R6, R9, 0x4, R6 ;  /* 0x0000000409067825 */ /* 0x004fe200078e0206 */
[----:B---3--:R-:W0:Y:S02]  /*00f0*/  F2F.F64.F32 R4, R2 ;  /* 0x0000000200047310 */ /* 0x008e240000201800 */
[----:B0-----:R-:W-:-:S10]  /*0100*/  DMUL R4, R4, UR6 ;  /* 0x0000000604047c28 */ /* 0x001fd40008000000 */
[----:B------:R-:W0:Y:S02]  /*0110*/  F2F.F32.F64 R5, R4 ;  /* 0x0000000400057310 */ /* 0x000e240000301000 */
[----:B0-----:R-:W-:Y:S01]  /*0120*/  STG.E desc[UR4][R6.64], R5 ;  /* 0x0000000506007986 */ /* 0x001fe2000c101904 */
[----:B------:R-:W-:Y:S05]  /*0130*/  EXIT ;  /* 0x000000000000794d */ /* 0x000fea0003800000 */
.L_x_2:
        /* <DEDUP_REMOVED lines=12> */
.L_x_5:


//--------------------- .nv.shared.reserved.0     --------------------------
	.section	.nv.shared.reserved.0,"aw",@nobits
	.weak		__nv_reservedSMEM_offset_0_alias
	.size		__nv_reservedSMEM_offset_0_alias, 0, 64
	.other		__nv_reservedSMEM_offset_0_alias,@"STO_CUDA_RESERVED_SHARED STV_DEFAULT"
__nv_reservedSMEM_offset_0_alias:
	.zero		0
	.zero		64


//--------------------- .nv.constant0._Z10initKernelPfS_ --------------------------
	.section	.nv.constant0._Z10initKernelPfS_,"a",@progbits
	.sectionflags	@""
	.align	4
.nv.constant0._Z10initKernelPfS_:
	.zero		912


//--------------------- .nv.constant0._Z9bigKernelPfS_ --------------------------
	.section	.nv.constant0._Z9bigKernelPfS_,"a",@progbits
	.sectionflags	@""
	.align	4
.nv.constant0._Z9bigKernelPfS_:
	.zero		912


//--------------------- .nv.constant0._Z11shortKernelPfS_ --------------------------
	.section	.nv.constant0._Z11shortKernelPfS_,"a",@progbits
	.sectionflags	@""
	.align	4
.nv.constant0._Z11shortKernelPfS_:
	.zero		912


//--------------------- SYMBOLS --------------------------

	.type		.nv.reservedSmem.offset0,@object
	.size		.nv.reservedSmem.offset0,0x4
